//
// Generated by NVIDIA NVVM Compiler
//
// Compiler Build ID: CL-36424714
// Cuda compilation tools, release 13.0, V13.0.88
// Based on NVVM 20.0.0
//

.version 9.0
.target sm_100
.address_size 64

	// .globl	_Z4testIyEvPT_

.visible .entry _Z4testIyEvPT_(
	.param .u64 .ptr .align 1 _Z4testIyEvPT__param_0
)
{
	.reg .b32 	%r<2>;
	.reg .b64 	%rd<8>;

	ld.param.u64 	%rd1, [_Z4testIyEvPT__param_0];
	cvta.to.global.u64 	%rd2, %rd1;
	mov.u32 	%r1, %tid.x;
	cvt.u64.u32 	%rd3, %r1;
	atom.global.add.u64 	%rd4, [%rd2], %rd3;
	atom.global.exch.b64 	%rd5, [%rd2+16], %rd3;
	add.s64 	%rd6, %rd3, -1;
	atom.relaxed.global.cas.b64 	%rd7, [%rd2+56], %rd6, %rd3;
	ret;

}
	// .globl	_Z4testIfEvPT_
.visible .entry _Z4testIfEvPT_(
	.param .u64 .ptr .align 1 _Z4testIfEvPT__param_0
)
{
	.reg .b32 	%r<4>;
	.reg .b32 	%f<3>;
	.reg .b64 	%rd<3>;

	ld.param.u64 	%rd1, [_Z4testIfEvPT__param_0];
	cvta.to.global.u64 	%rd2, %rd1;
	mov.u32 	%r1, %tid.x;
	cvt.rn.f32.u32 	%f1, %r1;
	atom.global.add.f32 	%f2, [%rd2], %f1;
	mov.b32 	%r2, %f1;
	atom.global.exch.b32 	%r3, [%rd2+8], %r2;
	ret;

}
	// .globl	_Z4testIdEvPT_
.visible .entry _Z4testIdEvPT_(
	.param .u64 .ptr .align 1 _Z4testIdEvPT__param_0
)
{
	.reg .b32 	%r<2>;
	.reg .b64 	%rd<3>;
	.reg .b64 	%fd<3>;

	ld.param.u64 	%rd1, [_Z4testIdEvPT__param_0];
	cvta.to.global.u64 	%rd2, %rd1;
	mov.u32 	%r1, %tid.x;
	cvt.rn.f64.u32 	%fd1, %r1;
	atom.global.add.f64 	%fd2, [%rd2], %fd1;
	ret;

}
	// .globl	_Z4testIiEvPT_
.visible .entry _Z4testIiEvPT_(
	.param .u64 .ptr .align 1 _Z4testIiEvPT__param_0
)
{
	.reg .b32 	%r<15>;
	.reg .b64 	%rd<3>;

	ld.param.u64 	%rd1, [_Z4testIiEvPT__param_0];
	cvta.to.global.u64 	%rd2, %rd1;
	mov.u32 	%r1, %tid.x;
	atom.global.add.u32 	%r2, [%rd2], %r1;
	neg.s32 	%r3, %r1;
	atom.global.add.u32 	%r4, [%rd2+4], %r3;
	atom.global.exch.b32 	%r5, [%rd2+8], %r1;
	atom.global.max.s32 	%r6, [%rd2+12], %r1;
	atom.global.min.s32 	%r7, [%rd2+16], %r1;
	atom.global.inc.u32 	%r8, [%rd2+20], %r1;
	atom.global.dec.u32 	%r9, [%rd2+24], %r1;
	add.s32 	%r10, %r1, -1;
	atom.relaxed.global.cas.b32 	%r11, [%rd2+28], %r10, %r1;
	atom.global.and.b32 	%r12, [%rd2+32], %r1;
	atom.global.or.b32 	%r13, [%rd2+36], %r1;
	atom.global.xor.b32 	%r14, [%rd2+40], %r1;
	ret;

}
	// .globl	_Z4testIjEvPT_
.visible .entry _Z4testIjEvPT_(
	.param .u64 .ptr .align 1 _Z4testIjEvPT__param_0
)
{
	.reg .b32 	%r<15>;
	.reg .b64 	%rd<3>;

	ld.param.u64 	%rd1, [_Z4testIjEvPT__param_0];
	cvta.to.global.u64 	%rd2, %rd1;
	mov.u32 	%r1, %tid.x;
	atom.global.add.u32 	%r2, [%rd2], %r1;
	neg.s32 	%r3, %r1;
	atom.global.add.u32 	%r4, [%rd2+4], %r3;
	atom.global.exch.b32 	%r5, [%rd2+8], %r1;
	atom.global.max.u32 	%r6, [%rd2+12], %r1;
	atom.global.min.u32 	%r7, [%rd2+16], %r1;
	atom.global.inc.u32 	%r8, [%rd2+20], %r1;
	atom.global.dec.u32 	%r9, [%rd2+24], %r1;
	add.s32 	%r10, %r1, -1;
	atom.relaxed.global.cas.b32 	%r11, [%rd2+28], %r10, %r1;
	atom.global.and.b32 	%r12, [%rd2+32], %r1;
	atom.global.or.b32 	%r13, [%rd2+36], %r1;
	atom.global.xor.b32 	%r14, [%rd2+40], %r1;
	ret;

}


// ===== COMPILED SASS (sm_100) =====

	.target	sm_100

	.elftype	@"ET_EXEC"


//--------------------- .note.nv.tkinfo           --------------------------
	.section	.note.nv.tkinfo,"",@"SHT_NOTE"
	.sectionflags	@"SHF_NOTE_NV_TKINFO"
	.tkinfo
        /*0018*/ 	.word	0x00000002
        /*0030*/ 	.string	""
        /*0030*/ 	.string	"ptxas"
        /*0030*/ 	.string	"Cuda compilation tools, release 13.0, V13.0.88"
        /*0030*/ 	.string	"Build cuda_13.0.r13.0/compiler.36424714_0"
        /*0030*/ 	.string	"-arch sm_100 -m 64 "



//--------------------- .note.nv.cuinfo           --------------------------
	.section	.note.nv.cuinfo,"",@"SHT_NOTE"
	.sectionflags	@"SHF_NOTE_NV_CUINFO"
        /*0018*/ 	.short	0x0002
        /*001a*/ 	.short	0x0064
        /*001c*/ 	.short	0x0082
	.zero		2


//--------------------- .nv.info                  --------------------------
	.section	.nv.info,"",@"SHT_CUDA_INFO"
	.align	4


	//----- nvinfo : EIATTR_REGCOUNT
	.align		4
        /*0000*/ 	.byte	0x04, 0x2f
        /*0002*/ 	.short	(.L_1 - .L_0)
	.align		4
.L_0:
        /*0004*/ 	.word	index@(_Z4testIyEvPT_)
        /*0008*/ 	.word	0x0000000e


	//----- nvinfo : EIATTR_FRAME_SIZE
	.align		4
.L_1:
        /*000c*/ 	.byte	0x04, 0x11
        /*000e*/ 	.short	(.L_3 - .L_2)
	.align		4
.L_2:
        /*0010*/ 	.word	index@(_Z4testIyEvPT_)
        /*0014*/ 	.word	0x00000000


	//----- nvinfo : EIATTR_REGCOUNT
	.align		4
.L_3:
        /*0018*/ 	.byte	0x04, 0x2f
        /*001a*/ 	.short	(.L_5 - .L_4)
	.align		4
.L_4:
        /*001c*/ 	.word	index@(_Z4testIfEvPT_)
        /*0020*/ 	.word	0x0000000a


	//----- nvinfo : EIATTR_FRAME_SIZE
	.align		4
.L_5:
        /*0024*/ 	.byte	0x04, 0x11
        /*0026*/ 	.short	(.L_7 - .L_6)
	.align		4
.L_6:
        /*0028*/ 	.word	index@(_Z4testIfEvPT_)
        /*002c*/ 	.word	0x00000000


	//----- nvinfo : EIATTR_REGCOUNT
	.align		4
.L_7:
        /*0030*/ 	.byte	0x04, 0x2f
        /*0032*/ 	.short	(.L_9 - .L_8)
	.align		4
.L_8:
        /*0034*/ 	.word	index@(_Z4testIdEvPT_)
        /*0038*/ 	.word	0x00000008


	//----- nvinfo : EIATTR_FRAME_SIZE
	.align		4
.L_9:
        /*003c*/ 	.byte	0x04, 0x11
        /*003e*/ 	.short	(.L_11 - .L_10)
	.align		4
.L_10:
        /*0040*/ 	.word	index@(_Z4testIdEvPT_)
        /*0044*/ 	.word	0x00000000


	//----- nvinfo : EIATTR_REGCOUNT
	.align		4
.L_11:
        /*0048*/ 	.byte	0x04, 0x2f
        /*004a*/ 	.short	(.L_13 - .L_12)
	.align		4
.L_12:
        /*004c*/ 	.word	index@(_Z4testIiEvPT_)
        /*0050*/ 	.word	0x00000018


	//----- nvinfo : EIATTR_FRAME_SIZE
	.align		4
.L_13:
        /*0054*/ 	.byte	0x04, 0x11
        /*0056*/ 	.short	(.L_15 - .L_14)
	.align		4
.L_14:
        /*0058*/ 	.word	index@(_Z4testIiEvPT_)
        /*005c*/ 	.word	0x00000000


	//----- nvinfo : EIATTR_REGCOUNT
	.align		4
.L_15:
        /*0060*/ 	.byte	0x04, 0x2f
        /*0062*/ 	.short	(.L_17 - .L_16)
	.align		4
.L_16:
        /*0064*/ 	.word	index@(_Z4testIjEvPT_)
        /*0068*/ 	.word	0x00000018


	//----- nvinfo : EIATTR_FRAME_SIZE
	.align		4
.L_17:
        /*006c*/ 	.byte	0x04, 0x11
        /*006e*/ 	.short	(.L_19 - .L_18)
	.align		4
.L_18:
        /*0070*/ 	.word	index@(_Z4testIjEvPT_)
        /*0074*/ 	.word	0x00000000


	//----- nvinfo : EIATTR_MIN_STACK_SIZE
	.align		4
.L_19:
        /*0078*/ 	.byte	0x04, 0x12
        /*007a*/ 	.short	(.L_21 - .L_20)
	.align		4
.L_20:
        /*007c*/ 	.word	index@(_Z4testIjEvPT_)
        /*0080*/ 	.word	0x00000000


	//----- nvinfo : EIATTR_MIN_STACK_SIZE
	.align		4
.L_21:
        /*0084*/ 	.byte	0x04, 0x12
        /*0086*/ 	.short	(.L_23 - .L_22)
	.align		4
.L_22:
        /*0088*/ 	.word	index@(_Z4testIiEvPT_)
        /*008c*/ 	.word	0x00000000


	//----- nvinfo : EIATTR_MIN_STACK_SIZE
	.align		4
.L_23:
        /*0090*/ 	.byte	0x04, 0x12
        /*0092*/ 	.short	(.L_25 - .L_24)
	.align		4
.L_24:
        /*0094*/ 	.word	index@(_Z4testIdEvPT_)
        /*0098*/ 	.word	0x00000000


	//----- nvinfo : EIATTR_MIN_STACK_SIZE
	.align		4
.L_25:
        /*009c*/ 	.byte	0x04, 0x12
        /*009e*/ 	.short	(.L_27 - .L_26)
	.align		4
.L_26:
        /*00a0*/ 	.word	index@(_Z4testIfEvPT_)
        /*00a4*/ 	.word	0x00000000


	//----- nvinfo : EIATTR_MIN_STACK_SIZE
	.align		4
.L_27:
        /*00a8*/ 	.byte	0x04, 0x12
        /*00aa*/ 	.short	(.L_29 - .L_28)
	.align		4
.L_28:
        /*00ac*/ 	.word	index@(_Z4testIyEvPT_)
        /*00b0*/ 	.word	0x00000000
.L_29:


//--------------------- .nv.compat                --------------------------
	.section	.nv.compat,"",@"SHT_CUDA_COMPAT_INFO"
	.align	4
        /*0000*/ 	.byte	0x02, 0x09, 0x00, 0x00, 0x02, 0x02, 0x01, 0x00, 0x02, 0x05, 0x05, 0x00, 0x03, 0x07, 0x01, 0x01
        /*0010*/ 	.byte	0x02, 0x03, 0x00, 0x00, 0x02, 0x06, 0x01, 0x00, 0x04, 0x0b, 0x08, 0x00, 0x09, 0x00, 0x00, 0x00
        /*0020*/ 	.byte	0x00, 0x00, 0x00, 0x00


//--------------------- .nv.info._Z4testIjEvPT_   --------------------------
	.section	.nv.info._Z4testIjEvPT_,"",@"SHT_CUDA_INFO"
	.sectionflags	@""
	.align	4


	//----- nvinfo : EIATTR_CUDA_API_VERSION
	.align		4
        /*0000*/ 	.byte	0x04, 0x37
        /*0002*/ 	.short	(.L_31 - .L_30)
.L_30:
        /*0004*/ 	.word	0x00000082


	//----- nvinfo : EIATTR_KPARAM_INFO
	.align		4
.L_31:
        /*0008*/ 	.byte	0x04, 0x17
        /*000a*/ 	.short	(.L_33 - .L_32)
.L_32:
        /*000c*/ 	.word	0x00000000
        /*0010*/ 	.short	0x0000
        /*0012*/ 	.short	0x0000
        /*0014*/ 	.byte	0x00, 0xf5, 0x21, 0x00


	//----- nvinfo : EIATTR_SPARSE_MMA_MASK
	.align		4
.L_33:
        /*0018*/ 	.byte	0x03, 0x50
        /*001a*/ 	.short	0x0000


	//----- nvinfo : EIATTR_MAXREG_COUNT
	.align		4
        /*001c*/ 	.byte	0x03, 0x1b
        /*001e*/ 	.short	0x00ff


	//----- nvinfo : EIATTR_MERCURY_ISA_VERSION
	.align		4
        /*0020*/ 	.byte	0x03, 0x5f
        /*0022*/ 	.short	0x0101


	//----- nvinfo : EIATTR_INT_WARP_WIDE_INSTR_OFFSETS
	.align		4
        /*0024*/ 	.byte	0x04, 0x31
        /*0026*/ 	.short	(.L_35 - .L_34)


	//   ....[0]....
.L_34:
        /*0028*/ 	.word	0x00000050


	//   ....[1]....
        /*002c*/ 	.word	0x00000090


	//   ....[2]....
        /*0030*/ 	.word	0x000000a0


	//   ....[3]....
        /*0034*/ 	.word	0x000000d0


	//   ....[4]....
        /*0038*/ 	.word	0x000000e0


	//   ....[5]....
        /*003c*/ 	.word	0x00000120


	//   ....[6]....
        /*0040*/ 	.word	0x00000130


	//   ....[7]....
        /*0044*/ 	.word	0x00000150


	//----- nvinfo : EIATTR_VRC_CTA_INIT_COUNT
	.align		4
.L_35:
        /*0048*/ 	.byte	0x02, 0x4a
	.zero		1
	.zero		1


	//----- nvinfo : EIATTR_EXIT_INSTR_OFFSETS
	.align		4
        /*004c*/ 	.byte	0x04, 0x1c
        /*004e*/ 	.short	(.L_37 - .L_36)


	//   ....[0]....
.L_36:
        /*0050*/ 	.word	0x00000280


	//----- nvinfo : EIATTR_CBANK_PARAM_SIZE
	.align		4
.L_37:
        /*0054*/ 	.byte	0x03, 0x19
        /*0056*/ 	.short	0x0008


	//----- nvinfo : EIATTR_PARAM_CBANK
	.align		4
        /*0058*/ 	.byte	0x04, 0x0a
        /*005a*/ 	.short	(.L_39 - .L_38)
	.align		4
.L_38:
        /*005c*/ 	.word	index@(.nv.constant0._Z4testIjEvPT_)
        /*0060*/ 	.short	0x0380
        /*0062*/ 	.short	0x0008


	//----- nvinfo : EIATTR_SW_WAR
	.align		4
.L_39:
        /*0064*/ 	.byte	0x04, 0x36
        /*0066*/ 	.short	(.L_41 - .L_40)
.L_40:
        /*0068*/ 	.word	0x00000008
.L_41:


//--------------------- .nv.info._Z4testIiEvPT_   --------------------------
	.section	.nv.info._Z4testIiEvPT_,"",@"SHT_CUDA_INFO"
	.sectionflags	@""
	.align	4


	//----- nvinfo : EIATTR_CUDA_API_VERSION
	.align		4
        /*0000*/ 	.byte	0x04, 0x37
        /*0002*/ 	.short	(.L_43 - .L_42)
.L_42:
        /*0004*/ 	.word	0x00000082


	//----- nvinfo : EIATTR_KPARAM_INFO
	.align		4
.L_43:
        /*0008*/ 	.byte	0x04, 0x17
        /*000a*/ 	.short	(.L_45 - .L_44)
.L_44:
        /*000c*/ 	.word	0x00000000
        /*0010*/ 	.short	0x0000
        /*0012*/ 	.short	0x0000
        /*0014*/ 	.byte	0x00, 0xf5, 0x21, 0x00


	//----- nvinfo : EIATTR_SPARSE_MMA_MASK
	.align		4
.L_45:
        /*0018*/ 	.byte	0x03, 0x50
        /*001a*/ 	.short	0x0000


	//----- nvinfo : EIATTR_MAXREG_COUNT
	.align		4
        /*001c*/ 	.byte	0x03, 0x1b
        /*001e*/ 	.short	0x00ff


	//----- nvinfo : EIATTR_MERCURY_ISA_VERSION
	.align		4
        /*0020*/ 	.byte	0x03, 0x5f
        /*0022*/ 	.short	0x0101


	//----- nvinfo : EIATTR_INT_WARP_WIDE_INSTR_OFFSETS
	.align		4
        /*0024*/ 	.byte	0x04, 0x31
        /*0026*/ 	.short	(.L_47 - .L_46)


	//   ....[0]....
.L_46:
        /*0028*/ 	.word	0x00000050


	//   ....[1]....
        /*002c*/ 	.word	0x00000090


	//   ....[2]....
        /*0030*/ 	.word	0x000000a0


	//   ....[3]....
        /*0034*/ 	.word	0x000000d0


	//   ....[4]....
        /*0038*/ 	.word	0x000000e0


	//   ....[5]....
        /*003c*/ 	.word	0x00000120


	//   ....[6]....
        /*0040*/ 	.word	0x00000130


	//   ....[7]....
        /*0044*/ 	.word	0x00000150


	//----- nvinfo : EIATTR_VRC_CTA_INIT_COUNT
	.align		4
.L_47:
        /*0048*/ 	.byte	0x02, 0x4a
	.zero		1
	.zero		1


	//----- nvinfo : EIATTR_EXIT_INSTR_OFFSETS
	.align		4
        /*004c*/ 	.byte	0x04, 0x1c
        /*004e*/ 	.short	(.L_49 - .L_48)


	//   ....[0]....
.L_48:
        /*0050*/ 	.word	0x00000280


	//----- nvinfo : EIATTR_CBANK_PARAM_SIZE
	.align		4
.L_49:
        /*0054*/ 	.byte	0x03, 0x19
        /*0056*/ 	.short	0x0008


	//----- nvinfo : EIATTR_PARAM_CBANK
	.align		4
        /*0058*/ 	.byte	0x04, 0x0a
        /*005a*/ 	.short	(.L_51 - .L_50)
	.align		4
.L_50:
        /*005c*/ 	.word	index@(.nv.constant0._Z4testIiEvPT_)
        /*0060*/ 	.short	0x0380
        /*0062*/ 	.short	0x0008


	//----- nvinfo : EIATTR_SW_WAR
	.align		4
.L_51:
        /*0064*/ 	.byte	0x04, 0x36
        /*0066*/ 	.short	(.L_53 - .L_52)
.L_52:
        /*0068*/ 	.word	0x00000008
.L_53:


//--------------------- .nv.info._Z4testIdEvPT_   --------------------------
	.section	.nv.info._Z4testIdEvPT_,"",@"SHT_CUDA_INFO"
	.sectionflags	@""
	.align	4


	//----- nvinfo : EIATTR_CUDA_API_VERSION
	.align		4
        /*0000*/ 	.byte	0x04, 0x37
        /*0002*/ 	.short	(.L_55 - .L_54)
.L_54:
        /*0004*/ 	.word	0x00000082


	//----- nvinfo : EIATTR_KPARAM_INFO
	.align		4
.L_55:
        /*0008*/ 	.byte	0x04, 0x17
        /*000a*/ 	.short	(.L_57 - .L_56)
.L_56:
        /*000c*/ 	.word	0x00000000
        /*0010*/ 	.short	0x0000
        /*0012*/ 	.short	0x0000
        /*0014*/ 	.byte	0x00, 0xf5, 0x21, 0x00


	//----- nvinfo : EIATTR_SPARSE_MMA_MASK
	.align		4
.L_57:
        /*0018*/ 	.byte	0x03, 0x50
        /*001a*/ 	.short	0x0000


	//----- nvinfo : EIATTR_MAXREG_COUNT
	.align		4
        /*001c*/ 	.byte	0x03, 0x1b
        /*001e*/ 	.short	0x00ff


	//----- nvinfo : EIATTR_MERCURY_ISA_VERSION
	.align		4
        /*0020*/ 	.byte	0x03, 0x5f
        /*0022*/ 	.short	0x0101


	//----- nvinfo : EIATTR_VRC_CTA_INIT_COUNT
	.align		4
        /*0024*/ 	.byte	0x02, 0x4a
	.zero		1
	.zero		1


	//----- nvinfo : EIATTR_EXIT_INSTR_OFFSETS
	.align		4
        /*0028*/ 	.byte	0x04, 0x1c
        /*002a*/ 	.short	(.L_59 - .L_58)


	//   ....[0]....
.L_58:
        /*002c*/ 	.word	0x00000060


	//----- nvinfo : EIATTR_CBANK_PARAM_SIZE
	.align		4
.L_59:
        /*0030*/ 	.byte	0x03, 0x19
        /*0032*/ 	.short	0x0008


	//----- nvinfo : EIATTR_PARAM_CBANK
	.align		4
        /*0034*/ 	.byte	0x04, 0x0a
        /*0036*/ 	.short	(.L_61 - .L_60)
	.align		4
.L_60:
        /*0038*/ 	.word	index@(.nv.constant0._Z4testIdEvPT_)
        /*003c*/ 	.short	0x0380
        /*003e*/ 	.short	0x0008


	//----- nvinfo : EIATTR_SW_WAR
	.align		4
.L_61:
        /*0040*/ 	.byte	0x04, 0x36
        /*0042*/ 	.short	(.L_63 - .L_62)
.L_62:
        /*0044*/ 	.word	0x00000008
.L_63:


//--------------------- .nv.info._Z4testIfEvPT_   --------------------------
	.section	.nv.info._Z4testIfEvPT_,"",@"SHT_CUDA_INFO"
	.sectionflags	@""
	.align	4


	//----- nvinfo : EIATTR_CUDA_API_VERSION
	.align		4
        /*0000*/ 	.byte	0x04, 0x37
        /*0002*/ 	.short	(.L_65 - .L_64)
.L_64:
        /*0004*/ 	.word	0x00000082


	//----- nvinfo : EIATTR_KPARAM_INFO
	.align		4
.L_65:
        /*0008*/ 	.byte	0x04, 0x17
        /*000a*/ 	.short	(.L_67 - .L_66)
.L_66:
        /*000c*/ 	.word	0x00000000
        /*0010*/ 	.short	0x0000
        /*0012*/ 	.short	0x0000
        /*0014*/ 	.byte	0x00, 0xf5, 0x21, 0x00


	//----- nvinfo : EIATTR_SPARSE_MMA_MASK
	.align		4
.L_67:
        /*0018*/ 	.byte	0x03, 0x50
        /*001a*/ 	.short	0x0000


	//----- nvinfo : EIATTR_MAXREG_COUNT
	.align		4
        /*001c*/ 	.byte	0x03, 0x1b
        /*001e*/ 	.short	0x00ff


	//----- nvinfo : EIATTR_MERCURY_ISA_VERSION
	.align		4
        /*0020*/ 	.byte	0x03, 0x5f
        /*0022*/ 	.short	0x0101


	//----- nvinfo : EIATTR_VRC_CTA_INIT_COUNT
	.align		4
        /*0024*/ 	.byte	0x02, 0x4a
	.zero		1
	.zero		1


	//----- nvinfo : EIATTR_EXIT_INSTR_OFFSETS
	.align		4
        /*0028*/ 	.byte	0x04, 0x1c
        /*002a*/ 	.short	(.L_69 - .L_68)


	//   ....[0]....
.L_68:
        /*002c*/ 	.word	0x000000c0


	//----- nvinfo : EIATTR_CBANK_PARAM_SIZE
	.align		4
.L_69:
        /*0030*/ 	.byte	0x03, 0x19
        /*0032*/ 	.short	0x0008


	//----- nvinfo : EIATTR_PARAM_CBANK
	.align		4
        /*0034*/ 	.byte	0x04, 0x0a
        /*0036*/ 	.short	(.L_71 - .L_70)
	.align		4
.L_70:
        /*0038*/ 	.word	index@(.nv.constant0._Z4testIfEvPT_)
        /*003c*/ 	.short	0x0380
        /*003e*/ 	.short	0x0008


	//----- nvinfo : EIATTR_SW_WAR
	.align		4
.L_71:
        /*0040*/ 	.byte	0x04, 0x36
        /*0042*/ 	.short	(.L_73 - .L_72)
.L_72:
        /*0044*/ 	.word	0x00000008
.L_73:


//--------------------- .nv.info._Z4testIyEvPT_   --------------------------
	.section	.nv.info._Z4testIyEvPT_,"",@"SHT_CUDA_INFO"
	.sectionflags	@""
	.align	4


	//----- nvinfo : EIATTR_CUDA_API_VERSION
	.align		4
        /*0000*/ 	.byte	0x04, 0x37
        /*0002*/ 	.short	(.L_75 - .L_74)
.L_74:
        /*0004*/ 	.word	0x00000082


	//----- nvinfo : EIATTR_KPARAM_INFO
	.align		4
.L_75:
        /*0008*/ 	.byte	0x04, 0x17
        /*000a*/ 	.short	(.L_77 - .L_76)
.L_76:
        /*000c*/ 	.word	0x00000000
        /*0010*/ 	.short	0x0000
        /*0012*/ 	.short	0x0000
        /*0014*/ 	.byte	0x00, 0xf5, 0x21, 0x00


	//----- nvinfo : EIATTR_SPARSE_MMA_MASK
	.align		4
.L_77:
        /*0018*/ 	.byte	0x03, 0x50
        /*001a*/ 	.short	0x0000


	//----- nvinfo : EIATTR_MAXREG_COUNT
	.align		4
        /*001c*/ 	.byte	0x03, 0x1b
        /*001e*/ 	.short	0x00ff


	//----- nvinfo : EIATTR_MERCURY_ISA_VERSION
	.align		4
        /*0020*/ 	.byte	0x03, 0x5f
        /*0022*/ 	.short	0x0101


	//----- nvinfo : EIATTR_VRC_CTA_INIT_COUNT
	.align		4
        /*0024*/ 	.byte	0x02, 0x4a
	.zero		1
	.zero		1


	//----- nvinfo : EIATTR_EXIT_INSTR_OFFSETS
	.align		4
        /*0028*/ 	.byte	0x04, 0x1c
        /*002a*/ 	.short	(.L_79 - .L_78)


	//   ....[0]....
.L_78:
        /*002c*/ 	.word	0x000000f0


	//----- nvinfo : EIATTR_CBANK_PARAM_SIZE
	.align		4
.L_79:
        /*0030*/ 	.byte	0x03, 0x19
        /*0032*/ 	.short	0x0008


	//----- nvinfo : EIATTR_PARAM_CBANK
	.align		4
        /*0034*/ 	.byte	0x04, 0x0a
        /*0036*/ 	.short	(.L_81 - .L_80)
	.align		4
.L_80:
        /*0038*/ 	.word	index@(.nv.constant0._Z4testIyEvPT_)
        /*003c*/ 	.short	0x0380
        /*003e*/ 	.short	0x0008


	//----- nvinfo : EIATTR_SW_WAR
	.align		4
.L_81:
        /*0040*/ 	.byte	0x04, 0x36
        /*0042*/ 	.short	(.L_83 - .L_82)
.L_82:
        /*0044*/ 	.word	0x00000008
.L_83:


//--------------------- .nv.callgraph             --------------------------
	.section	.nv.callgraph,"",@"SHT_CUDA_CALLGRAPH"
	.align	4
	.sectionentsize	8
	.align		4
        /*0000*/ 	.word	0x00000000
	.align		4
        /*0004*/ 	.word	0xffffffff
	.align		4
        /*0008*/ 	.word	0x00000000
	.align		4
        /*000c*/ 	.word	0xfffffffe
	.align		4
        /*0010*/ 	.word	0x00000000
	.align		4
        /*0014*/ 	.word	0xfffffffd
	.align		4
        /*0018*/ 	.word	0x00000000
	.align		4
        /*001c*/ 	.word	0xfffffffc


//--------------------- .text._Z4testIjEvPT_      --------------------------
	.section	.text._Z4testIjEvPT_,"ax",@progbits
	.align	128
        .global         _Z4testIjEvPT_
        .type           _Z4testIjEvPT_,@function
        .size           _Z4testIjEvPT_,(.L_x_5 - _Z4testIjEvPT_)
        .other          _Z4testIjEvPT_,@"STO_CUDA_ENTRY STV_DEFAULT"
_Z4testIjEvPT_:
.text._Z4testIjEvPT_:
[----:B------:R-:W-:Y:S01]  /*0000*/  LDC R1, c[0x0][0x37c] ;  /* 0x0000df00ff017b82 */ /* 0x000fe20000000800 */
[----:B------:R-:W0:Y:S01]  /*0010*/  S2R R7, SR_TID.X ;  /* 0x0000000000077919 */ /* 0x000e220000002100 */
[----:B------:R-:W1:Y:S06]  /*0020*/  LDCU.64 UR6, c[0x0][0x380] ;  /* 0x00007000ff0677ac */ /* 0x000e6c0008000a00 */
[----:B------:R-:W2:Y:S01]  /*0030*/  LDC.64 R2, c[0x0][0x380] ;  /* 0x0000e000ff027b82 */ /* 0x000ea20000000a00 */
[----:B------:R-:W3:Y:S01]  /*0040*/  S2R R4, SR_LANEID ;  /* 0x0000000000047919 */ /* 0x000ee20000000000 */
[----:B------:R-:W-:Y:S01]  /*0050*/  VOTEU.ANY UR4, UPT, PT ;  /* 0x0000000000047886 */ /* 0x000fe200038e0100 */
[----:B------:R-:W2:Y:S01]  /*0060*/  LDCU.64 UR8, c[0x0][0x358] ;  /* 0x00006b00ff0877ac */ /* 0x000ea20008000a00 */
[----:B------:R-:W-:Y:S01]  /*0070*/  UFLO.U32 UR4, UR4 ;  /* 0x00000004000472bd */ /* 0x000fe200080e0000 */
[----:B0-----:R-:W-:-:S03]  /*0080*/  IMAD.MOV R0, RZ, RZ, -R7 ;  /* 0x000000ffff007224 */ /* 0x001fc600078e0a07 */
[----:B------:R-:W0:Y:S01]  /*0090*/  REDUX.SUM UR10, R7 ;  /* 0x00000000070a73c4 */ /* 0x000e22000000c000 */
[C---:B------:R-:W-:Y:S02]  /*00a0*/  CREDUX.MIN UR12, R7.reuse ;  /* 0x00000000070c72cc */ /* 0x040fe40000008000 */
[----:B---3--:R-:W-:Y:S01]  /*00b0*/  ISETP.EQ.U32.AND P0, PT, R4, UR4, PT ;  /* 0x0000000404007c0c */ /* 0x008fe2000bf02070 */
[----:B-1----:R-:W-:Y:S01]  /*00c0*/  UIADD3 UR4, UP0, UPT, UR6, 0x4, URZ ;  /* 0x0000000406047890 */ /* 0x002fe2000ff1e0ff */
[----:B------:R-:W-:-:S03]  /*00d0*/  CREDUX.MAX UR6, R7 ;  /* 0x00000000070672cc */ /* 0x000fc60000000000 */
[----:B------:R-:W1:Y:S01]  /*00e0*/  REDUX.SUM UR11, R0 ;  /* 0x00000000000b73c4 */ /* 0x000e62000000c000 */
[----:B------:R-:W-:Y:S01]  /*00f0*/  UIADD3.X UR5, UPT, UPT, URZ, UR7, URZ, UP0, !UPT ;  /* 0x00000007ff057290 */ /* 0x000fe200087fe4ff */
[----:B------:R-:W-:-:S05]  /*0100*/  MOV R4, UR4 ;  /* 0x0000000400047c02 */ /* 0x000fca0008000f00 */
[----:B------:R-:W-:Y:S01]  /*0110*/  IMAD.U32 R5, RZ, RZ, UR5 ;  /* 0x00000005ff057e24 */ /* 0x000fe2000f8e00ff */
[----:B------:R-:W3:Y:S08]  /*0120*/  REDUX UR13, R7 ;  /* 0x00000000070d73c4 */ /* 0x000ef00000000000 */
[----:B------:R-:W4:Y:S01]  /*0130*/  REDUX.OR UR14, R7 ;  /* 0x00000000070e73c4 */ /* 0x000f220000004000 */
[----:B0-----:R-:W-:-:S07]  /*0140*/  IMAD.U32 R9, RZ, RZ, UR10 ;  /* 0x0000000aff097e24 */ /* 0x001fce000f8e00ff */
[----:B------:R-:W0:Y:S01]  /*0150*/  REDUX.XOR UR15, R7 ;  /* 0x00000000070f73c4 */ /* 0x000e220000008000 */
[----:B-1----:R-:W-:Y:S01]  /*0160*/  MOV R11, UR11 ;  /* 0x0000000b000b7c02 */ /* 0x002fe20008000f00 */
[----:B------:R-:W-:Y:S01]  /*0170*/  IMAD.U32 R13, RZ, RZ, UR6 ;  /* 0x00000006ff0d7e24 */ /* 0x000fe2000f8e00ff */
[----:B------:R-:W-:Y:S01]  /*0180*/  MOV R15, UR12 ;  /* 0x0000000c000f7c02 */ /* 0x000fe20008000f00 */
[----:B--2---:R-:W-:Y:S01]  /*0190*/  @P0 REDG.E.ADD.STRONG.GPU desc[UR8][R2.64], R9 ;  /* 0x000000090200098e */ /* 0x004fe2000c12e108 */
[----:B------:R-:W-:-:S03]  /*01a0*/  VIADD R6, R7, 0xffffffff ;  /* 0xffffffff07067836 */ /* 0x000fc60000000000 */
[----:B------:R-:W-:Y:S01]  /*01b0*/  @P0 REDG.E.ADD.STRONG.GPU desc[UR8][R4.64], R11 ;  /* 0x0000000b0400098e */ /* 0x000fe2000c12e108 */
[----:B---3--:R-:W-:-:S03]  /*01c0*/  MOV R17, UR13 ;  /* 0x0000000d00117c02 */ /* 0x008fc60008000f00 */
[----:B------:R-:W-:Y:S04]  /*01d0*/  ATOMG.E.EXCH.STRONG.GPU PT, RZ, desc[UR8][R4.64+0x4], R7 ;  /* 0x8000040704ff79a8 */ /* 0x000fe8000c1ef108 */
[----:B------:R-:W-:Y:S01]  /*01e0*/  @P0 REDG.E.MAX.STRONG.GPU desc[UR8][R4.64+0x8], R13 ;  /* 0x0000080d0400098e */ /* 0x000fe2000d12e108 */
[----:B----4-:R-:W-:-:S03]  /*01f0*/  IMAD.U32 R19, RZ, RZ, UR14 ;  /* 0x0000000eff137e24 */ /* 0x010fc6000f8e00ff */
[----:B------:R-:W-:Y:S04]  /*0200*/  @P0 REDG.E.MIN.STRONG.GPU desc[UR8][R4.64+0xc], R15 ;  /* 0x00000c0f0400098e */ /* 0x000fe8000c92e108 */
[----:B------:R-:W-:Y:S01]  /*0210*/  REDG.E.INC.STRONG.GPU desc[UR8][R4.64+0x10], R7 ;  /* 0x000010070400798e */ /* 0x000fe2000d92e108 */
[----:B0-----:R-:W-:-:S03]  /*0220*/  MOV R21, UR15 ;  /* 0x0000000f00157c02 */ /* 0x001fc60008000f00 */
[----:B------:R-:W-:Y:S04]  /*0230*/  REDG.E.DEC.STRONG.GPU desc[UR8][R4.64+0x14], R7 ;  /* 0x000014070400798e */ /* 0x000fe8000e12e108 */
[----:B------:R-:W-:Y:S04]  /*0240*/  ATOMG.E.CAS.STRONG.GPU PT, RZ, [R4+0x18], R6, R7 ;  /* 0x0000180604ff73a9 */ /* 0x000fe800001ee107 */
[----:B------:R-:W-:Y:S04]  /*0250*/  @P0 REDG.E.AND.STRONG.GPU desc[UR8][R4.64+0x1c], R17 ;  /* 0x00001c110400098e */ /* 0x000fe8000e92e108 */
[----:B------:R-:W-:Y:S04]  /*0260*/  @P0 REDG.E.OR.STRONG.GPU desc[UR8][R4.64+0x20], R19 ;  /* 0x000020130400098e */ /* 0x000fe8000f12e108 */
[----:B------:R-:W-:Y:S01]  /*0270*/  @P0 REDG.E.XOR.STRONG.GPU desc[UR8][R4.64+0x24], R21 ;  /* 0x000024150400098e */ /* 0x000fe2000f92e108 */
[----:B------:R-:W-:Y:S05]  /*0280*/  EXIT ;  /* 0x000000000000794d */ /* 0x000fea0003800000 */
.L_x_0:
[----:B------:R-:W-:-:S00]  /*0290*/  BRA `(.L_x_0) ;  /* 0xfffffffc00fc7947 */ /* 0x000fc0000383ffff */
[----:B------:R-:W-:-:S00]  /*02a0*/  NOP ;  /* 0x0000000000007918 */ /* 0x000fc00000000000 */
        /* <DEDUP_REMOVED lines=13> */
.L_x_5:


//--------------------- .text._Z4testIiEvPT_      --------------------------
	.section	.text._Z4testIiEvPT_,"ax",@progbits
	.align	128
        .global         _Z4testIiEvPT_
        .type           _Z4testIiEvPT_,@function
        .size           _Z4testIiEvPT_,(.L_x_6 - _Z4testIiEvPT_)
        .other          _Z4testIiEvPT_,@"STO_CUDA_ENTRY STV_DEFAULT"
_Z4testIiEvPT_:
.text._Z4testIiEvPT_:
        /* <DEDUP_REMOVED lines=10> */
[C---:B------:R-:W-:Y:S02]  /*00a0*/  CREDUX.MIN.S32 UR12, R7.reuse ;  /* 0x00000000070c72cc */ /* 0x040fe40000008200 */
[----:B---3--:R-:W-:Y:S01]  /*00b0*/  ISETP.EQ.U32.AND P0, PT, R4, UR4, PT ;  /* 0x0000000404007c0c */ /* 0x008fe2000bf02070 */
[----:B-1----:R-:W-:Y:S01]  /*00c0*/  UIADD3 UR4, UP0, UPT, UR6, 0x4, URZ ;  /* 0x0000000406047890 */ /* 0x002fe2000ff1e0ff */
[----:B------:R-:W-:-:S03]  /*00d0*/  CREDUX.MAX.S32 UR6, R7 ;  /* 0x00000000070672cc */ /* 0x000fc60000000200 */
        /* <DEDUP_REMOVED lines=16> */
[----:B------:R-:W-:Y:S01]  /*01e0*/  @P0 REDG.E.MAX.S32.STRONG.GPU desc[UR8][R4.64+0x8], R13 ;  /* 0x0000080d0400098e */ /* 0x000fe2000d12e308 */
[----:B----4-:R-:W-:-:S03]  /*01f0*/  IMAD.U32 R19, RZ, RZ, UR14 ;  /* 0x0000000eff137e24 */ /* 0x010fc6000f8e00ff */
[----:B------:R-:W-:Y:S04]  /*0200*/  @P0 REDG.E.MIN.S32.STRONG.GPU desc[UR8][R4.64+0xc], R15 ;  /* 0x00000c0f0400098e */ /* 0x000fe8000c92e308 */
        /* <DEDUP_REMOVED lines=8> */
.L_x_1:
        /* <DEDUP_REMOVED lines=15> */
.L_x_6:


//--------------------- .text._Z4testIdEvPT_      --------------------------
	.section	.text._Z4testIdEvPT_,"ax",@progbits
	.align	128
        .global         _Z4testIdEvPT_
        .type           _Z4testIdEvPT_,@function
        .size           _Z4testIdEvPT_,(.L_x_7 - _Z4testIdEvPT_)
        .other          _Z4testIdEvPT_,@"STO_CUDA_ENTRY STV_DEFAULT"
_Z4testIdEvPT_:
.text._Z4testIdEvPT_:
[----:B------:R-:W-:Y:S01]  /*0000*/  LDC R1, c[0x0][0x37c] ;  /* 0x0000df00ff017b82 */ /* 0x000fe20000000800 */
[----:B------:R-:W0:Y:S07]  /*0010*/  S2R R2, SR_TID.X ;  /* 0x0000000000027919 */ /* 0x000e2e0000002100 */
[----:B------:R-:W1:Y:S01]  /*0020*/  LDC.64 R4, c[0x0][0x380] ;  /* 0x0000e000ff047b82 */ /* 0x000e620000000a00 */
[----:B------:R-:W1:Y:S01]  /*0030*/  LDCU.64 UR4, c[0x0][0x358] ;  /* 0x00006b00ff0477ac */ /* 0x000e620008000a00 */
[----:B0-----:R-:W1:Y:S02]  /*0040*/  I2F.F64.U32 R2, R2 ;  /* 0x0000000200027312 */ /* 0x001e640000201800 */
[----:B-1----:R-:W-:Y:S01]  /*0050*/  REDG.E.ADD.F64.RN.STRONG.GPU desc[UR4][R4.64], R2 ;  /* 0x00000002040079a6 */ /* 0x002fe2000c12ff04 */
[----:B------:R-:W-:Y:S05]  /*0060*/  EXIT ;  /* 0x000000000000794d */ /* 0x000fea0003800000 */
.L_x_2:
        /* <DEDUP_REMOVED lines=9> */
.L_x_7:


//--------------------- .text._Z4testIfEvPT_      --------------------------
	.section	.text._Z4testIfEvPT_,"ax",@progbits
	.align	128
        .global         _Z4testIfEvPT_
        .type           _Z4testIfEvPT_,@function
        .size           _Z4testIfEvPT_,(.L_x_8 - _Z4testIfEvPT_)
        .other          _Z4testIfEvPT_,@"STO_CUDA_ENTRY STV_DEFAULT"
_Z4testIfEvPT_:
.text._Z4testIfEvPT_:
[----:B------:R-:W-:Y:S01]  /*0000*/  LDC R1, c[0x0][0x37c] ;  /* 0x0000df00ff017b82 */ /* 0x000fe20000000800 */
[----:B------:R-:W0:Y:S01]  /*0010*/  S2R R7, SR_TID.X ;  /* 0x0000000000077919 */ /* 0x000e220000002100 */
[----:B------:R-:W1:Y:S06]  /*0020*/  LDCU.64 UR4, c[0x0][0x380] ;  /* 0x00007000ff0477ac */ /* 0x000e6c0008000a00 */
[----:B------:R-:W2:Y:S01]  /*0030*/  LDC.64 R2, c[0x0][0x380] ;  /* 0x0000e000ff027b82 */ /* 0x000ea20000000a00 */
[----:B------:R-:W2:Y:S01]  /*0040*/  LDCU.64 UR6, c[0x0][0x358] ;  /* 0x00006b00ff0677ac */ /* 0x000ea20008000a00 */
[----:B-1----:R-:W-:-:S04]  /*0050*/  UIADD3 UR4, UP0, UPT, UR4, 0x8, URZ ;  /* 0x0000000804047890 */ /* 0x002fc8000ff1e0ff */
[----:B------:R-:W-:Y:S02]  /*0060*/  UIADD3.X UR5, UPT, UPT, URZ, UR5, URZ, UP0, !UPT ;  /* 0x00000005ff057290 */ /* 0x000fe400087fe4ff */
[----:B------:R-:W-:-:S04]  /*0070*/  IMAD.U32 R4, RZ, RZ, UR4 ;  /* 0x00000004ff047e24 */ /* 0x000fc8000f8e00ff */
[----:B------:R-:W-:Y:S02]  /*0080*/  MOV R5, UR5 ;  /* 0x0000000500057c02 */ /* 0x000fe40008000f00 */
[----:B0-----:R-:W-:-:S05]  /*0090*/  I2FP.F32.U32 R7, R7 ;  /* 0x0000000700077245 */ /* 0x001fca0000201000 */
[----:B--2---:R-:W-:Y:S04]  /*00a0*/  REDG.E.ADD.F32.FTZ.RN.STRONG.GPU desc[UR6][R2.64], R7 ;  /* 0x00000007020079a6 */ /* 0x004fe8000c12f306 */
[----:B------:R-:W-:Y:S01]  /*00b0*/  ATOMG.E.EXCH.STRONG.GPU PT, RZ, desc[UR6][R4.64], R7 ;  /* 0x8000000704ff79a8 */ /* 0x000fe2000c1ef106 */
[----:B------:R-:W-:Y:S05]  /*00c0*/  EXIT ;  /* 0x000000000000794d */ /* 0x000fea0003800000 */
.L_x_3:
        /* <DEDUP_REMOVED lines=11> */
.L_x_8:


//--------------------- .text._Z4testIyEvPT_      --------------------------
	.section	.text._Z4testIyEvPT_,"ax",@progbits
	.align	128
        .global         _Z4testIyEvPT_
        .type           _Z4testIyEvPT_,@function
        .size           _Z4testIyEvPT_,(.L_x_9 - _Z4testIyEvPT_)
        .other          _Z4testIyEvPT_,@"STO_CUDA_ENTRY STV_DEFAULT"
_Z4testIyEvPT_:
.text._Z4testIyEvPT_:
[----:B------:R-:W-:Y:S01]  /*0000*/  LDC R1, c[0x0][0x37c] ;  /* 0x0000df00ff017b82 */ /* 0x000fe20000000800 */
[----:B------:R-:W0:Y:S01]  /*0010*/  S2R R10, SR_TID.X ;  /* 0x00000000000a7919 */ /* 0x000e220000002100 */
[----:B------:R-:W1:Y:S06]  /*0020*/  LDCU.64 UR4, c[0x0][0x380] ;  /* 0x00007000ff0477ac */ /* 0x000e6c0008000a00 */
[----:B------:R-:W2:Y:S01]  /*0030*/  LDC.64 R2, c[0x0][0x380] ;  /* 0x0000e000ff027b82 */ /* 0x000ea20000000a00 */
[----:B------:R-:W-:Y:S01]  /*0040*/  HFMA2 R11, -RZ, RZ, 0, 0 ;  /* 0x00000000ff0b7431 */ /* 0x000fe200000001ff */
[----:B------:R-:W2:Y:S01]  /*0050*/  LDCU.64 UR6, c[0x0][0x358] ;  /* 0x00006b00ff0677ac */ /* 0x000ea20008000a00 */
[----:B-1----:R-:W-:-:S04]  /*0060*/  UIADD3 UR4, UP0, UPT, UR4, 0x10, URZ ;  /* 0x0000001004047890 */ /* 0x002fc8000ff1e0ff */
[----:B------:R-:W-:Y:S02]  /*0070*/  UIADD3.X UR5, UPT, UPT, URZ, UR5, URZ, UP0, !UPT ;  /* 0x00000005ff057290 */ /* 0x000fe400087fe4ff */
[----:B------:R-:W-:-:S04]  /*0080*/  IMAD.U32 R4, RZ, RZ, UR4 ;  /* 0x00000004ff047e24 */ /* 0x000fc8000f8e00ff */
[----:B------:R-:W-:Y:S02]  /*0090*/  MOV R5, UR5 ;  /* 0x0000000500057c02 */ /* 0x000fe40008000f00 */
[----:B0-----:R-:W-:Y:S01]  /*00a0*/  IADD3 R8, P0, PT, R10, -0x1, RZ ;  /* 0xffffffff0a087810 */ /* 0x001fe20007f1e0ff */
[----:B--2---:R-:W-:Y:S04]  /*00b0*/  REDG.E.ADD.64.STRONG.GPU desc[UR6][R2.64], R10 ;  /* 0x0000000a0200798e */ /* 0x004fe8000c12e506 */
[----:B------:R-:W-:Y:S01]  /*00c0*/  IMAD.X R9, RZ, RZ, -0x1, P0 ;  /* 0xffffffffff097424 */ /* 0x000fe200000e06ff */
[----:B------:R-:W-:Y:S04]  /*00d0*/  ATOMG.E.EXCH.64.STRONG.GPU PT, RZ, desc[UR6][R4.64], R10 ;  /* 0x8000000a04ff79a8 */ /* 0x000fe8000c1ef506 */
[----:B------:R-:W-:Y:S01]  /*00e0*/  ATOMG.E.CAS.64.STRONG.GPU PT, RZ, [R4+0x28], R8, R10 ;  /* 0x0000280804ff73a9 */ /* 0x000fe200001ee50a */
[----:B------:R-:W-:Y:S05]  /*00f0*/  EXIT ;  /* 0x000000000000794d */ /* 0x000fea0003800000 */
.L_x_4:
        /* <DEDUP_REMOVED lines=16> */
.L_x_9:


//--------------------- .nv.shared.reserved.0     --------------------------
	.section	.nv.shared.reserved.0,"aw",@nobits
	.weak		__nv_reservedSMEM_offset_0_alias
	.size		__nv_reservedSMEM_offset_0_alias, 0, 64
	.other		__nv_reservedSMEM_offset_0_alias,@"STO_CUDA_RESERVED_SHARED STV_DEFAULT"
__nv_reservedSMEM_offset_0_alias:
	.zero		0
	.zero		64


//--------------------- .nv.constant0._Z4testIjEvPT_ --------------------------
	.section	.nv.constant0._Z4testIjEvPT_,"a",@progbits
	.sectionflags	@""
	.align	4
.nv.constant0._Z4testIjEvPT_:
	.zero		904


//--------------------- .nv.constant0._Z4testIiEvPT_ --------------------------
	.section	.nv.constant0._Z4testIiEvPT_,"a",@progbits
	.sectionflags	@""
	.align	4
.nv.constant0._Z4testIiEvPT_:
	.zero		904


//--------------------- .nv.constant0._Z4testIdEvPT_ --------------------------
	.section	.nv.constant0._Z4testIdEvPT_,"a",@progbits
	.sectionflags	@""
	.align	4
.nv.constant0._Z4testIdEvPT_:
	.zero		904


//--------------------- .nv.constant0._Z4testIfEvPT_ --------------------------
	.section	.nv.constant0._Z4testIfEvPT_,"a",@progbits
	.sectionflags	@""
	.align	4
.nv.constant0._Z4testIfEvPT_:
	.zero		904


//--------------------- .nv.constant0._Z4testIyEvPT_ --------------------------
	.section	.nv.constant0._Z4testIyEvPT_,"a",@progbits
	.sectionflags	@""
	.align	4
.nv.constant0._Z4testIyEvPT_:
	.zero		904


//--------------------- SYMBOLS --------------------------

	.type		.nv.reservedSmem.offset0,@object
	.size		.nv.reservedSmem.offset0,0x4
